//
// Generated by NVIDIA NVVM Compiler
//
// Compiler Build ID: CL-36424714
// Cuda compilation tools, release 13.0, V13.0.88
// Based on NVVM 20.0.0
//

.version 9.0
.target sm_100
.address_size 64

	// .globl	_Z12compute_histPcPiiii
.extern .shared .align 16 .b8 hist[];

.visible .entry _Z12compute_histPcPiiii(
	.param .u64 .ptr .align 1 _Z12compute_histPcPiiii_param_0,
	.param .u64 .ptr .align 1 _Z12compute_histPcPiiii_param_1,
	.param .u32 _Z12compute_histPcPiiii_param_2,
	.param .u32 _Z12compute_histPcPiiii_param_3,
	.param .u32 _Z12compute_histPcPiiii_param_4
)
{
	.reg .pred 	%p<6>;
	.reg .b16 	%rs<5>;
	.reg .b32 	%r<76>;
	.reg .b64 	%rd<10>;

	ld.param.u64 	%rd2, [_Z12compute_histPcPiiii_param_0];
	ld.param.u32 	%r7, [_Z12compute_histPcPiiii_param_2];
	ld.param.u32 	%r8, [_Z12compute_histPcPiiii_param_4];
	mov.u32 	%r9, %ntid.x;
	mov.u32 	%r1, %ctaid.x;
	mov.u32 	%r10, %tid.x;
	mad.lo.s32 	%r11, %r9, %r1, %r10;
	mul.lo.s32 	%r75, %r7, %r11;
	mul.lo.s32 	%r3, %r10, 26;
	setp.gt.u32 	%p1, %r11, %r8;
	@%p1 bra 	$L__BB0_8;
	setp.lt.s32 	%p2, %r7, 1;
	@%p2 bra 	$L__BB0_7;
	add.s32 	%r4, %r75, %r7;
	cvta.to.global.u64 	%rd1, %rd2;
	mov.u32 	%r15, hist;
$L__BB0_3:
	cvt.s64.s32 	%rd4, %r75;
	add.s64 	%rd5, %rd1, %rd4;
	ld.global.u8 	%rs1, [%rd5];
	setp.eq.s16 	%p3, %rs1, 0;
	@%p3 bra 	$L__BB0_7;
	or.b16  	%rs2, %rs1, 32;
	add.s16 	%rs3, %rs2, -97;
	and.b16  	%rs4, %rs3, 255;
	setp.gt.u16 	%p4, %rs4, 25;
	@%p4 bra 	$L__BB0_6;
	cvt.u32.u16 	%r12, %rs2;
	add.s32 	%r13, %r3, %r12;
	shl.b32 	%r14, %r13, 2;
	add.s32 	%r16, %r15, %r14;
	ld.shared.u32 	%r17, [%r16+-388];
	add.s32 	%r18, %r17, 1;
	st.shared.u32 	[%r16+-388], %r18;
$L__BB0_6:
	add.s32 	%r75, %r75, 1;
	setp.lt.s32 	%p5, %r75, %r4;
	@%p5 bra 	$L__BB0_3;
$L__BB0_7:
	ld.param.u64 	%rd9, [_Z12compute_histPcPiiii_param_1];
	bar.sync 	0;
	mul.lo.s32 	%r19, %r1, 26;
	cvta.to.global.u64 	%rd6, %rd9;
	mul.wide.s32 	%rd7, %r19, 4;
	add.s64 	%rd8, %rd6, %rd7;
	shl.b32 	%r20, %r3, 2;
	mov.u32 	%r21, hist;
	add.s32 	%r22, %r21, %r20;
	ld.shared.v2.u32 	{%r23, %r24}, [%r22];
	atom.global.add.u32 	%r25, [%rd8], %r23;
	atom.global.add.u32 	%r26, [%rd8+4], %r24;
	ld.shared.v2.u32 	{%r27, %r28}, [%r22+8];
	atom.global.add.u32 	%r29, [%rd8+8], %r27;
	atom.global.add.u32 	%r30, [%rd8+12], %r28;
	ld.shared.v2.u32 	{%r31, %r32}, [%r22+16];
	atom.global.add.u32 	%r33, [%rd8+16], %r31;
	atom.global.add.u32 	%r34, [%rd8+20], %r32;
	ld.shared.v2.u32 	{%r35, %r36}, [%r22+24];
	atom.global.add.u32 	%r37, [%rd8+24], %r35;
	atom.global.add.u32 	%r38, [%rd8+28], %r36;
	ld.shared.v2.u32 	{%r39, %r40}, [%r22+32];
	atom.global.add.u32 	%r41, [%rd8+32], %r39;
	atom.global.add.u32 	%r42, [%rd8+36], %r40;
	ld.shared.v2.u32 	{%r43, %r44}, [%r22+40];
	atom.global.add.u32 	%r45, [%rd8+40], %r43;
	atom.global.add.u32 	%r46, [%rd8+44], %r44;
	ld.shared.v2.u32 	{%r47, %r48}, [%r22+48];
	atom.global.add.u32 	%r49, [%rd8+48], %r47;
	atom.global.add.u32 	%r50, [%rd8+52], %r48;
	ld.shared.v2.u32 	{%r51, %r52}, [%r22+56];
	atom.global.add.u32 	%r53, [%rd8+56], %r51;
	atom.global.add.u32 	%r54, [%rd8+60], %r52;
	ld.shared.v2.u32 	{%r55, %r56}, [%r22+64];
	atom.global.add.u32 	%r57, [%rd8+64], %r55;
	atom.global.add.u32 	%r58, [%rd8+68], %r56;
	ld.shared.v2.u32 	{%r59, %r60}, [%r22+72];
	atom.global.add.u32 	%r61, [%rd8+72], %r59;
	atom.global.add.u32 	%r62, [%rd8+76], %r60;
	ld.shared.v2.u32 	{%r63, %r64}, [%r22+80];
	atom.global.add.u32 	%r65, [%rd8+80], %r63;
	atom.global.add.u32 	%r66, [%rd8+84], %r64;
	ld.shared.v2.u32 	{%r67, %r68}, [%r22+88];
	atom.global.add.u32 	%r69, [%rd8+88], %r67;
	atom.global.add.u32 	%r70, [%rd8+92], %r68;
	ld.shared.v2.u32 	{%r71, %r72}, [%r22+96];
	atom.global.add.u32 	%r73, [%rd8+96], %r71;
	atom.global.add.u32 	%r74, [%rd8+100], %r72;
$L__BB0_8:
	ret;

}
	// .globl	_Z8sum_histPii
.visible .entry _Z8sum_histPii(
	.param .u64 .ptr .align 1 _Z8sum_histPii_param_0,
	.param .u32 _Z8sum_histPii_param_1
)
{
	.reg .pred 	%p<10>;
	.reg .b32 	%r<149>;
	.reg .b64 	%rd<63>;

	ld.param.u64 	%rd3, [_Z8sum_histPii_param_0];
	ld.param.u32 	%r40, [_Z8sum_histPii_param_1];
	cvta.to.global.u64 	%rd1, %rd3;
	mov.u32 	%r41, %ntid.x;
	mov.u32 	%r42, %ctaid.x;
	mov.u32 	%r43, %tid.x;
	mad.lo.s32 	%r1, %r41, %r42, %r43;
	setp.lt.s32 	%p1, %r40, 2;
	@%p1 bra 	$L__BB1_15;
	mul.wide.u32 	%rd4, %r1, 4;
	add.s64 	%rd2, %rd1, %rd4;
	ld.global.u32 	%r148, [%rd2];
	add.s32 	%r3, %r40, -1;
	add.s32 	%r46, %r40, -2;
	and.b32  	%r4, %r3, 15;
	setp.lt.u32 	%p2, %r46, 15;
	mov.b32 	%r141, 1;
	@%p2 bra 	$L__BB1_5;
	and.b32  	%r48, %r3, -16;
	neg.s32 	%r134, %r48;
	add.s32 	%r132, %r1, 208;
	mov.b32 	%r133, 0;
$L__BB1_3:
	.pragma "nounroll";
	add.s32 	%r49, %r132, -182;
	mul.wide.u32 	%rd5, %r49, 4;
	add.s64 	%rd6, %rd1, %rd5;
	ld.global.u32 	%r50, [%rd6];
	add.s32 	%r51, %r148, %r50;
	add.s32 	%r52, %r132, -156;
	mul.wide.u32 	%rd7, %r52, 4;
	add.s64 	%rd8, %rd1, %rd7;
	ld.global.u32 	%r53, [%rd8];
	add.s32 	%r54, %r51, %r53;
	add.s32 	%r55, %r132, -130;
	mul.wide.u32 	%rd9, %r55, 4;
	add.s64 	%rd10, %rd1, %rd9;
	ld.global.u32 	%r56, [%rd10];
	add.s32 	%r57, %r54, %r56;
	add.s32 	%r58, %r132, -104;
	mul.wide.u32 	%rd11, %r58, 4;
	add.s64 	%rd12, %rd1, %rd11;
	ld.global.u32 	%r59, [%rd12];
	add.s32 	%r60, %r57, %r59;
	add.s32 	%r61, %r132, -78;
	mul.wide.u32 	%rd13, %r61, 4;
	add.s64 	%rd14, %rd1, %rd13;
	ld.global.u32 	%r62, [%rd14];
	add.s32 	%r63, %r60, %r62;
	add.s32 	%r64, %r132, -52;
	mul.wide.u32 	%rd15, %r64, 4;
	add.s64 	%rd16, %rd1, %rd15;
	ld.global.u32 	%r65, [%rd16];
	add.s32 	%r66, %r63, %r65;
	add.s32 	%r67, %r132, -26;
	mul.wide.u32 	%rd17, %r67, 4;
	add.s64 	%rd18, %rd1, %rd17;
	ld.global.u32 	%r68, [%rd18];
	add.s32 	%r69, %r66, %r68;
	add.s32 	%r70, %r132, 208;
	mul.wide.u32 	%rd19, %r132, 4;
	add.s64 	%rd20, %rd1, %rd19;
	ld.global.u32 	%r71, [%rd20];
	add.s32 	%r72, %r69, %r71;
	add.s32 	%r73, %r132, 26;
	mul.wide.u32 	%rd21, %r73, 4;
	add.s64 	%rd22, %rd1, %rd21;
	ld.global.u32 	%r74, [%rd22];
	add.s32 	%r75, %r72, %r74;
	add.s32 	%r76, %r132, 52;
	mul.wide.u32 	%rd23, %r76, 4;
	add.s64 	%rd24, %rd1, %rd23;
	ld.global.u32 	%r77, [%rd24];
	add.s32 	%r78, %r75, %r77;
	add.s32 	%r79, %r132, 78;
	mul.wide.u32 	%rd25, %r79, 4;
	add.s64 	%rd26, %rd1, %rd25;
	ld.global.u32 	%r80, [%rd26];
	add.s32 	%r81, %r78, %r80;
	add.s32 	%r82, %r132, 104;
	mul.wide.u32 	%rd27, %r82, 4;
	add.s64 	%rd28, %rd1, %rd27;
	ld.global.u32 	%r83, [%rd28];
	add.s32 	%r84, %r81, %r83;
	add.s32 	%r85, %r132, 130;
	mul.wide.u32 	%rd29, %r85, 4;
	add.s64 	%rd30, %rd1, %rd29;
	ld.global.u32 	%r86, [%rd30];
	add.s32 	%r87, %r84, %r86;
	add.s32 	%r88, %r132, 156;
	mul.wide.u32 	%rd31, %r88, 4;
	add.s64 	%rd32, %rd1, %rd31;
	ld.global.u32 	%r89, [%rd32];
	add.s32 	%r90, %r87, %r89;
	add.s32 	%r91, %r132, 182;
	mul.wide.u32 	%rd33, %r91, 4;
	add.s64 	%rd34, %rd1, %rd33;
	ld.global.u32 	%r92, [%rd34];
	add.s32 	%r93, %r90, %r92;
	mul.wide.u32 	%rd35, %r70, 4;
	add.s64 	%rd36, %rd1, %rd35;
	ld.global.u32 	%r94, [%rd36];
	add.s32 	%r148, %r93, %r94;
	add.s32 	%r134, %r134, 16;
	add.s32 	%r133, %r133, 16;
	add.s32 	%r132, %r132, 416;
	setp.ne.s32 	%p3, %r134, 0;
	@%p3 bra 	$L__BB1_3;
	add.s32 	%r141, %r133, 1;
$L__BB1_5:
	setp.eq.s32 	%p4, %r4, 0;
	@%p4 bra 	$L__BB1_14;
	and.b32  	%r19, %r3, 7;
	setp.lt.u32 	%p5, %r4, 8;
	@%p5 bra 	$L__BB1_8;
	mad.lo.s32 	%r96, %r141, 26, %r1;
	mul.wide.u32 	%rd37, %r96, 4;
	add.s64 	%rd38, %rd1, %rd37;
	ld.global.u32 	%r97, [%rd38];
	add.s32 	%r98, %r148, %r97;
	add.s32 	%r99, %r96, 26;
	mul.wide.u32 	%rd39, %r99, 4;
	add.s64 	%rd40, %rd1, %rd39;
	ld.global.u32 	%r100, [%rd40];
	add.s32 	%r101, %r98, %r100;
	add.s32 	%r102, %r96, 52;
	mul.wide.u32 	%rd41, %r102, 4;
	add.s64 	%rd42, %rd1, %rd41;
	ld.global.u32 	%r103, [%rd42];
	add.s32 	%r104, %r101, %r103;
	add.s32 	%r105, %r96, 78;
	mul.wide.u32 	%rd43, %r105, 4;
	add.s64 	%rd44, %rd1, %rd43;
	ld.global.u32 	%r106, [%rd44];
	add.s32 	%r107, %r104, %r106;
	add.s32 	%r108, %r96, 104;
	mul.wide.u32 	%rd45, %r108, 4;
	add.s64 	%rd46, %rd1, %rd45;
	ld.global.u32 	%r109, [%rd46];
	add.s32 	%r110, %r107, %r109;
	add.s32 	%r111, %r96, 130;
	mul.wide.u32 	%rd47, %r111, 4;
	add.s64 	%rd48, %rd1, %rd47;
	ld.global.u32 	%r112, [%rd48];
	add.s32 	%r113, %r110, %r112;
	add.s32 	%r114, %r96, 156;
	mul.wide.u32 	%rd49, %r114, 4;
	add.s64 	%rd50, %rd1, %rd49;
	ld.global.u32 	%r115, [%rd50];
	add.s32 	%r116, %r113, %r115;
	add.s32 	%r117, %r96, 182;
	mul.wide.u32 	%rd51, %r117, 4;
	add.s64 	%rd52, %rd1, %rd51;
	ld.global.u32 	%r118, [%rd52];
	add.s32 	%r148, %r116, %r118;
	add.s32 	%r141, %r141, 8;
$L__BB1_8:
	setp.eq.s32 	%p6, %r19, 0;
	@%p6 bra 	$L__BB1_14;
	and.b32  	%r25, %r3, 3;
	setp.lt.u32 	%p7, %r19, 4;
	@%p7 bra 	$L__BB1_11;
	mad.lo.s32 	%r120, %r141, 26, %r1;
	mul.wide.u32 	%rd53, %r120, 4;
	add.s64 	%rd54, %rd1, %rd53;
	ld.global.u32 	%r121, [%rd54];
	add.s32 	%r122, %r148, %r121;
	add.s32 	%r123, %r120, 26;
	mul.wide.u32 	%rd55, %r123, 4;
	add.s64 	%rd56, %rd1, %rd55;
	ld.global.u32 	%r124, [%rd56];
	add.s32 	%r125, %r122, %r124;
	add.s32 	%r126, %r120, 52;
	mul.wide.u32 	%rd57, %r126, 4;
	add.s64 	%rd58, %rd1, %rd57;
	ld.global.u32 	%r127, [%rd58];
	add.s32 	%r128, %r125, %r127;
	add.s32 	%r129, %r120, 78;
	mul.wide.u32 	%rd59, %r129, 4;
	add.s64 	%rd60, %rd1, %rd59;
	ld.global.u32 	%r130, [%rd60];
	add.s32 	%r148, %r128, %r130;
	add.s32 	%r141, %r141, 4;
$L__BB1_11:
	setp.eq.s32 	%p8, %r25, 0;
	@%p8 bra 	$L__BB1_14;
	mad.lo.s32 	%r146, %r141, 26, %r1;
	neg.s32 	%r145, %r25;
$L__BB1_13:
	.pragma "nounroll";
	mul.wide.u32 	%rd61, %r146, 4;
	add.s64 	%rd62, %rd1, %rd61;
	ld.global.u32 	%r131, [%rd62];
	add.s32 	%r148, %r148, %r131;
	add.s32 	%r146, %r146, 26;
	add.s32 	%r145, %r145, 1;
	setp.ne.s32 	%p9, %r145, 0;
	@%p9 bra 	$L__BB1_13;
$L__BB1_14:
	st.global.u32 	[%rd2], %r148;
$L__BB1_15:
	ret;

}


// ===== COMPILED SASS (sm_100) =====

	.target	sm_100

	.elftype	@"ET_EXEC"


//--------------------- .note.nv.tkinfo           --------------------------
	.section	.note.nv.tkinfo,"",@"SHT_NOTE"
	.sectionflags	@"SHF_NOTE_NV_TKINFO"
	.tkinfo
        /*0018*/ 	.word	0x00000002
        /*0030*/ 	.string	""
        /*0030*/ 	.string	"ptxas"
        /*0030*/ 	.string	"Cuda compilation tools, release 13.0, V13.0.88"
        /*0030*/ 	.string	"Build cuda_13.0.r13.0/compiler.36424714_0"
        /*0030*/ 	.string	"-arch sm_100 -m 64 "



//--------------------- .note.nv.cuinfo           --------------------------
	.section	.note.nv.cuinfo,"",@"SHT_NOTE"
	.sectionflags	@"SHF_NOTE_NV_CUINFO"
        /*0018*/ 	.short	0x0002
        /*001a*/ 	.short	0x0064
        /*001c*/ 	.short	0x0082
	.zero		2


//--------------------- .nv.info                  --------------------------
	.section	.nv.info,"",@"SHT_CUDA_INFO"
	.align	4


	//----- nvinfo : EIATTR_REGCOUNT
	.align		4
        /*0000*/ 	.byte	0x04, 0x2f
        /*0002*/ 	.short	(.L_1 - .L_0)
	.align		4
.L_0:
        /*0004*/ 	.word	index@(_Z12compute_histPcPiiii)
        /*0008*/ 	.word	0x0000001e


	//----- nvinfo : EIATTR_FRAME_SIZE
	.align		4
.L_1:
        /*000c*/ 	.byte	0x04, 0x11
        /*000e*/ 	.short	(.L_3 - .L_2)
	.align		4
.L_2:
        /*0010*/ 	.word	index@(_Z12compute_histPcPiiii)
        /*0014*/ 	.word	0x00000000


	//----- nvinfo : EIATTR_REGCOUNT
	.align		4
.L_3:
        /*0018*/ 	.byte	0x04, 0x2f
        /*001a*/ 	.short	(.L_5 - .L_4)
	.align		4
.L_4:
        /*001c*/ 	.word	index@(_Z8sum_histPii)
        /*0020*/ 	.word	0x00000020


	//----- nvinfo : EIATTR_FRAME_SIZE
	.align		4
.L_5:
        /*0024*/ 	.byte	0x04, 0x11
        /*0026*/ 	.short	(.L_7 - .L_6)
	.align		4
.L_6:
        /*0028*/ 	.word	index@(_Z8sum_histPii)
        /*002c*/ 	.word	0x00000000


	//----- nvinfo : EIATTR_MIN_STACK_SIZE
	.align		4
.L_7:
        /*0030*/ 	.byte	0x04, 0x12
        /*0032*/ 	.short	(.L_9 - .L_8)
	.align		4
.L_8:
        /*0034*/ 	.word	index@(_Z8sum_histPii)
        /*0038*/ 	.word	0x00000000


	//----- nvinfo : EIATTR_MIN_STACK_SIZE
	.align		4
.L_9:
        /*003c*/ 	.byte	0x04, 0x12
        /*003e*/ 	.short	(.L_11 - .L_10)
	.align		4
.L_10:
        /*0040*/ 	.word	index@(_Z12compute_histPcPiiii)
        /*0044*/ 	.word	0x00000000
.L_11:


//--------------------- .nv.compat                --------------------------
	.section	.nv.compat,"",@"SHT_CUDA_COMPAT_INFO"
	.align	4
        /*0000*/ 	.byte	0x02, 0x09, 0x00, 0x00, 0x02, 0x02, 0x01, 0x00, 0x02, 0x05, 0x05, 0x00, 0x03, 0x07, 0x01, 0x01
        /*0010*/ 	.byte	0x02, 0x03, 0x00, 0x00, 0x02, 0x06, 0x01, 0x00, 0x04, 0x0b, 0x08, 0x00, 0x09, 0x00, 0x00, 0x00
        /*0020*/ 	.byte	0x00, 0x00, 0x00, 0x00


//--------------------- .nv.info._Z8sum_histPii   --------------------------
	.section	.nv.info._Z8sum_histPii,"",@"SHT_CUDA_INFO"
	.sectionflags	@""
	.align	4


	//----- nvinfo : EIATTR_CUDA_API_VERSION
	.align		4
        /*0000*/ 	.byte	0x04, 0x37
        /*0002*/ 	.short	(.L_13 - .L_12)
.L_12:
        /*0004*/ 	.word	0x00000082


	//----- nvinfo : EIATTR_KPARAM_INFO
	.align		4
.L_13:
        /*0008*/ 	.byte	0x04, 0x17
        /*000a*/ 	.short	(.L_15 - .L_14)
.L_14:
        /*000c*/ 	.word	0x00000000
        /*0010*/ 	.short	0x0001
        /*0012*/ 	.short	0x0008
        /*0014*/ 	.byte	0x00, 0xf0, 0x11, 0x00


	//----- nvinfo : EIATTR_KPARAM_INFO
	.align		4
.L_15:
        /*0018*/ 	.byte	0x04, 0x17
        /*001a*/ 	.short	(.L_17 - .L_16)
.L_16:
        /*001c*/ 	.word	0x00000000
        /*0020*/ 	.short	0x0000
        /*0022*/ 	.short	0x0000
        /*0024*/ 	.byte	0x00, 0xf5, 0x21, 0x00


	//----- nvinfo : EIATTR_SPARSE_MMA_MASK
	.align		4
.L_17:
        /*0028*/ 	.byte	0x03, 0x50
        /*002a*/ 	.short	0x0000


	//----- nvinfo : EIATTR_MAXREG_COUNT
	.align		4
        /*002c*/ 	.byte	0x03, 0x1b
        /*002e*/ 	.short	0x00ff


	//----- nvinfo : EIATTR_MERCURY_ISA_VERSION
	.align		4
        /*0030*/ 	.byte	0x03, 0x5f
        /*0032*/ 	.short	0x0101


	//----- nvinfo : EIATTR_VRC_CTA_INIT_COUNT
	.align		4
        /*0034*/ 	.byte	0x02, 0x4a
	.zero		1
	.zero		1


	//----- nvinfo : EIATTR_EXIT_INSTR_OFFSETS
	.align		4
        /*0038*/ 	.byte	0x04, 0x1c
        /*003a*/ 	.short	(.L_19 - .L_18)


	//   ....[0]....
.L_18:
        /*003c*/ 	.word	0x00000050


	//   ....[1]....
        /*0040*/ 	.word	0x00000950


	//----- nvinfo : EIATTR_CBANK_PARAM_SIZE
	.align		4
.L_19:
        /*0044*/ 	.byte	0x03, 0x19
        /*0046*/ 	.short	0x000c


	//----- nvinfo : EIATTR_PARAM_CBANK
	.align		4
        /*0048*/ 	.byte	0x04, 0x0a
        /*004a*/ 	.short	(.L_21 - .L_20)
	.align		4
.L_20:
        /*004c*/ 	.word	index@(.nv.constant0._Z8sum_histPii)
        /*0050*/ 	.short	0x0380
        /*0052*/ 	.short	0x000c


	//----- nvinfo : EIATTR_SW_WAR
	.align		4
.L_21:
        /*0054*/ 	.byte	0x04, 0x36
        /*0056*/ 	.short	(.L_23 - .L_22)
.L_22:
        /*0058*/ 	.word	0x00000008
.L_23:


//--------------------- .nv.info._Z12compute_histPcPiiii --------------------------
	.section	.nv.info._Z12compute_histPcPiiii,"",@"SHT_CUDA_INFO"
	.sectionflags	@""
	.align	4


	//----- nvinfo : EIATTR_CUDA_API_VERSION
	.align		4
        /*0000*/ 	.byte	0x04, 0x37
        /*0002*/ 	.short	(.L_25 - .L_24)
.L_24:
        /*0004*/ 	.word	0x00000082


	//----- nvinfo : EIATTR_KPARAM_INFO
	.align		4
.L_25:
        /*0008*/ 	.byte	0x04, 0x17
        /*000a*/ 	.short	(.L_27 - .L_26)
.L_26:
        /*000c*/ 	.word	0x00000000
        /*0010*/ 	.short	0x0004
        /*0012*/ 	.short	0x0018
        /*0014*/ 	.byte	0x00, 0xf0, 0x11, 0x00


	//----- nvinfo : EIATTR_KPARAM_INFO
	.align		4
.L_27:
        /*0018*/ 	.byte	0x04, 0x17
        /*001a*/ 	.short	(.L_29 - .L_28)
.L_28:
        /*001c*/ 	.word	0x00000000
        /*0020*/ 	.short	0x0003
        /*0022*/ 	.short	0x0014
        /*0024*/ 	.byte	0x00, 0xf0, 0x11, 0x00


	//----- nvinfo : EIATTR_KPARAM_INFO
	.align		4
.L_29:
        /*0028*/ 	.byte	0x04, 0x17
        /*002a*/ 	.short	(.L_31 - .L_30)
.L_30:
        /*002c*/ 	.word	0x00000000
        /*0030*/ 	.short	0x0002
        /*0032*/ 	.short	0x0010
        /*0034*/ 	.byte	0x00, 0xf0, 0x11, 0x00


	//----- nvinfo : EIATTR_KPARAM_INFO
	.align		4
.L_31:
        /*0038*/ 	.byte	0x04, 0x17
        /*003a*/ 	.short	(.L_33 - .L_32)
.L_32:
        /*003c*/ 	.word	0x00000000
        /*0040*/ 	.short	0x0001
        /*0042*/ 	.short	0x0008
        /*0044*/ 	.byte	0x00, 0xf5, 0x21, 0x00


	//----- nvinfo : EIATTR_KPARAM_INFO
	.align		4
.L_33:
        /*0048*/ 	.byte	0x04, 0x17
        /*004a*/ 	.short	(.L_35 - .L_34)
.L_34:
        /*004c*/ 	.word	0x00000000
        /*0050*/ 	.short	0x0000
        /*0052*/ 	.short	0x0000
        /*0054*/ 	.byte	0x00, 0xf5, 0x21, 0x00


	//----- nvinfo : EIATTR_SPARSE_MMA_MASK
	.align		4
.L_35:
        /*0058*/ 	.byte	0x03, 0x50
        /*005a*/ 	.short	0x0000


	//----- nvinfo : EIATTR_MAXREG_COUNT
	.align		4
        /*005c*/ 	.byte	0x03, 0x1b
        /*005e*/ 	.short	0x00ff


	//----- nvinfo : EIATTR_NUM_BARRIERS
	.align		4
        /*0060*/ 	.byte	0x02, 0x4c
        /*0062*/ 	.byte	0x01
	.zero		1


	//----- nvinfo : EIATTR_MERCURY_ISA_VERSION
	.align		4
        /*0064*/ 	.byte	0x03, 0x5f
        /*0066*/ 	.short	0x0101


	//----- nvinfo : EIATTR_INT_WARP_WIDE_INSTR_OFFSETS
	.align		4
        /*0068*/ 	.byte	0x04, 0x31
        /*006a*/ 	.short	(.L_37 - .L_36)


	//   ....[0]....
.L_36:
        /*006c*/ 	.word	0x00000270


	//   ....[1]....
        /*0070*/ 	.word	0x00000390


	//   ....[2]....
        /*0074*/ 	.word	0x000003b0


	//   ....[3]....
        /*0078*/ 	.word	0x000003d0


	//   ....[4]....
        /*007c*/ 	.word	0x000003e0


	//   ....[5]....
        /*0080*/ 	.word	0x00000400


	//   ....[6]....
        /*0084*/ 	.word	0x00000410


	//   ....[7]....
        /*0088*/ 	.word	0x00000420


	//   ....[8]....
        /*008c*/ 	.word	0x00000430


	//   ....[9]....
        /*0090*/ 	.word	0x00000440


	//   ....[10]....
        /*0094*/ 	.word	0x00000450


	//   ....[11]....
        /*0098*/ 	.word	0x00000460


	//   ....[12]....
        /*009c*/ 	.word	0x00000470


	//   ....[13]....
        /*00a0*/ 	.word	0x00000480


	//   ....[14]....
        /*00a4*/ 	.word	0x00000490


	//   ....[15]....
        /*00a8*/ 	.word	0x000004a0


	//   ....[16]....
        /*00ac*/ 	.word	0x000004b0


	//   ....[17]....
        /*00b0*/ 	.word	0x000004c0


	//   ....[18]....
        /*00b4*/ 	.word	0x000004e0


	//   ....[19]....
        /*00b8*/ 	.word	0x00000500


	//   ....[20]....
        /*00bc*/ 	.word	0x00000520


	//   ....[21]....
        /*00c0*/ 	.word	0x00000540


	//   ....[22]....
        /*00c4*/ 	.word	0x00000560


	//   ....[23]....
        /*00c8*/ 	.word	0x00000580


	//   ....[24]....
        /*00cc*/ 	.word	0x000005b0


	//   ....[25]....
        /*00d0*/ 	.word	0x000005e0


	//   ....[26]....
        /*00d4*/ 	.word	0x00000610


	//----- nvinfo : EIATTR_VRC_CTA_INIT_COUNT
	.align		4
.L_37:
        /*00d8*/ 	.byte	0x02, 0x4a
	.zero		1
	.zero		1


	//----- nvinfo : EIATTR_EXIT_INSTR_OFFSETS
	.align		4
        /*00dc*/ 	.byte	0x04, 0x1c
        /*00de*/ 	.short	(.L_39 - .L_38)


	//   ....[0]....
.L_38:
        /*00e0*/ 	.word	0x00000070


	//   ....[1]....
        /*00e4*/ 	.word	0x000008c0


	//----- nvinfo : EIATTR_CRS_STACK_SIZE
	.align		4
.L_39:
        /*00e8*/ 	.byte	0x04, 0x1e
        /*00ea*/ 	.short	(.L_41 - .L_40)
.L_40:
        /*00ec*/ 	.word	0x00000000


	//----- nvinfo : EIATTR_CBANK_PARAM_SIZE
	.align		4
.L_41:
        /*00f0*/ 	.byte	0x03, 0x19
        /*00f2*/ 	.short	0x001c


	//----- nvinfo : EIATTR_PARAM_CBANK
	.align		4
        /*00f4*/ 	.byte	0x04, 0x0a
        /*00f6*/ 	.short	(.L_43 - .L_42)
	.align		4
.L_42:
        /*00f8*/ 	.word	index@(.nv.constant0._Z12compute_histPcPiiii)
        /*00fc*/ 	.short	0x0380
        /*00fe*/ 	.short	0x001c


	//----- nvinfo : EIATTR_SW_WAR
	.align		4
.L_43:
        /*0100*/ 	.byte	0x04, 0x36
        /*0102*/ 	.short	(.L_45 - .L_44)
.L_44:
        /*0104*/ 	.word	0x00000008
.L_45:


//--------------------- .nv.callgraph             --------------------------
	.section	.nv.callgraph,"",@"SHT_CUDA_CALLGRAPH"
	.align	4
	.sectionentsize	8
	.align		4
        /*0000*/ 	.word	0x00000000
	.align		4
        /*0004*/ 	.word	0xffffffff
	.align		4
        /*0008*/ 	.word	0x00000000
	.align		4
        /*000c*/ 	.word	0xfffffffe
	.align		4
        /*0010*/ 	.word	0x00000000
	.align		4
        /*0014*/ 	.word	0xfffffffd
	.align		4
        /*0018*/ 	.word	0x00000000
	.align		4
        /*001c*/ 	.word	0xfffffffc


//--------------------- .text._Z8sum_histPii      --------------------------
	.section	.text._Z8sum_histPii,"ax",@progbits
	.align	128
        .global         _Z8sum_histPii
        .type           _Z8sum_histPii,@function
        .size           _Z8sum_histPii,(.L_x_11 - _Z8sum_histPii)
        .other          _Z8sum_histPii,@"STO_CUDA_ENTRY STV_DEFAULT"
_Z8sum_histPii:
.text._Z8sum_histPii:
[----:B------:R-:W-:Y:S08]  /*0000*/  LDC R1, c[0x0][0x37c] ;  /* 0x0000df00ff017b82 */ /* 0x000ff00000000800 */
[----:B------:R-:W0:Y:S01]  /*0010*/  LDC R4, c[0x0][0x388] ;  /* 0x0000e200ff047b82 */ /* 0x000e220000000800 */
[----:B------:R-:W1:Y:S01]  /*0020*/  S2R R0, SR_CTAID.X ;  /* 0x0000000000007919 */ /* 0x000e620000002500 */
[----:B------:R-:W2:Y:S01]  /*0030*/  S2R R3, SR_TID.X ;  /* 0x0000000000037919 */ /* 0x000ea20000002100 */
[----:B0-----:R-:W-:-:S13]  /*0040*/  ISETP.GE.AND P0, PT, R4, 0x2, PT ;  /* 0x000000020400780c */ /* 0x001fda0003f06270 */
[----:B-12---:R-:W-:Y:S05]  /*0050*/  @!P0 EXIT ;  /* 0x000000000000894d */ /* 0x006fea0003800000 */
[----:B------:R-:W0:Y:S01]  /*0060*/  LDC.64 R12, c[0x0][0x380] ;  /* 0x0000e000ff0c7b82 */ /* 0x000e220000000a00 */
[----:B------:R-:W1:Y:S01]  /*0070*/  LDCU UR6, c[0x0][0x360] ;  /* 0x00006c00ff0677ac */ /* 0x000e620008000800 */
[----:B------:R-:W-:Y:S01]  /*0080*/  IADD3 R2, PT, PT, R4, -0x2, RZ ;  /* 0xfffffffe04027810 */ /* 0x000fe20007ffe0ff */
[----:B------:R-:W2:Y:S03]  /*0090*/  LDCU.64 UR4, c[0x0][0x358] ;  /* 0x00006b00ff0477ac */ /* 0x000ea60008000a00 */
[----:B------:R-:W-:Y:S01]  /*00a0*/  ISETP.GE.U32.AND P0, PT, R2, 0xf, PT ;  /* 0x0000000f0200780c */ /* 0x000fe20003f06070 */
[----:B------:R-:W-:Y:S02]  /*00b0*/  HFMA2 R7, -RZ, RZ, 0, 5.9604644775390625e-08 ;  /* 0x00000001ff077431 */ /* 0x000fe400000001ff */
[----:B-1----:R-:W-:Y:S02]  /*00c0*/  IMAD R0, R0, UR6, R3 ;  /* 0x0000000600007c24 */ /* 0x002fe4000f8e0203 */
[----:B------:R-:W-:-:S02]  /*00d0*/  VIADD R3, R4, 0xffffffff ;  /* 0xffffffff04037836 */ /* 0x000fc40000000000 */
[----:B0-----:R-:W-:-:S03]  /*00e0*/  IMAD.WIDE.U32 R14, R0, 0x4, R12 ;  /* 0x00000004000e7825 */ /* 0x001fc600078e000c */
[----:B------:R-:W-:Y:S02]  /*00f0*/  LOP3.LUT R4, R3, 0xf, RZ, 0xc0, !PT ;  /* 0x0000000f03047812 */ /* 0x000fe400078ec0ff */
[----:B--2---:R0:W5:Y:S01]  /*0100*/  LDG.E R16, desc[UR4][R14.64] ;  /* 0x000000040e107981 */ /* 0x004162000c1e1900 */
[----:B------:R-:W-:Y:S05]  /*0110*/  @!P0 BRA `(.L_x_0) ;  /* 0x0000000400048947 */ /* 0x000fea0003800000 */
[----:B------:R-:W-:Y:S01]  /*0120*/  LOP3.LUT R10, R3, 0xfffffff0, RZ, 0xc0, !PT ;  /* 0xfffffff0030a7812 */ /* 0x000fe200078ec0ff */
[----:B------:R-:W-:Y:S01]  /*0130*/  VIADD R2, R0, 0xd0 ;  /* 0x000000d000027836 */ /* 0x000fe20000000000 */
[----:B------:R-:W-:-:S03]  /*0140*/  MOV R7, RZ ;  /* 0x000000ff00077202 */ /* 0x000fc60000000f00 */
[----:B------:R-:W-:-:S07]  /*0150*/  IMAD.MOV R10, RZ, RZ, -R10 ;  /* 0x000000ffff0a7224 */ /* 0x000fce00078e0a0a */
.L_x_1:
[C---:B------:R-:W-:Y:S01]  /*0160*/  IADD3 R19, PT, PT, R2.reuse, -0xb6, RZ ;  /* 0xffffff4a02137810 */ /* 0x040fe20007ffe0ff */
[----:B------:R-:W-:-:S04]  /*0170*/  VIADD R27, R2, 0xffffff64 ;  /* 0xffffff64021b7836 */ /* 0x000fc80000000000 */
[----:B------:R-:W-:-:S04]  /*0180*/  IMAD.WIDE.U32 R18, R19, 0x4, R12 ;  /* 0x0000000413127825 */ /* 0x000fc800078e000c */
[--C-:B------:R-:W-:Y:S01]  /*0190*/  IMAD.WIDE.U32 R26, R27, 0x4, R12.reuse ;  /* 0x000000041b1a7825 */ /* 0x100fe200078e000c */
[----:B------:R-:W2:Y:S04]  /*01a0*/  LDG.E R17, desc[UR4][R18.64] ;  /* 0x0000000412117981 */ /* 0x000ea8000c1e1900 */
[----:B------:R1:W2:Y:S01]  /*01b0*/  LDG.E R5, desc[UR4][R26.64] ;  /* 0x000000041a057981 */ /* 0x0002a2000c1e1900 */
[C---:B------:R-:W-:Y:S01]  /*01c0*/  VIADD R9, R2.reuse, 0xffffff98 ;  /* 0xffffff9802097836 */ /* 0x040fe20000000000 */
[C---:B------:R-:W-:Y:S01]  /*01d0*/  IADD3 R11, PT, PT, R2.reuse, -0x4e, RZ ;  /* 0xffffffb2020b7810 */ /* 0x040fe20007ffe0ff */
[C---:B------:R-:W-:Y:S01]  /*01e0*/  IMAD.WIDE.U32 R22, R2.reuse, 0x4, R12 ;  /* 0x0000000402167825 */ /* 0x040fe200078e000c */
[----:B------:R-:W-:-:S03]  /*01f0*/  IADD3 R21, PT, PT, R2, -0x82, RZ ;  /* 0xffffff7e02157810 */ /* 0x000fc60007ffe0ff */
[--C-:B------:R-:W-:Y:S01]  /*0200*/  IMAD.WIDE.U32 R8, R9, 0x4, R12.reuse ;  /* 0x0000000409087825 */ /* 0x100fe200078e000c */
[----:B------:R3:W4:Y:S01]  /*0210*/  LDG.E R25, desc[UR4][R22.64] ;  /* 0x0000000416197981 */ /* 0x000722000c1e1900 */
[C---:B-1----:R-:W-:Y:S02]  /*0220*/  IADD3 R27, PT, PT, R2.reuse, -0x1a, RZ ;  /* 0xffffffe6021b7810 */ /* 0x042fe40007ffe0ff */
[--C-:B------:R-:W-:Y:S01]  /*0230*/  IMAD.WIDE.U32 R18, R11, 0x4, R12.reuse ;  /* 0x000000040b127825 */ /* 0x100fe200078e000c */
[C---:B------:R-:W-:Y:S01]  /*0240*/  IADD3 R24, PT, PT, R2.reuse, 0x34, RZ ;  /* 0x0000003402187810 */ /* 0x040fe20007ffe0ff */
[----:B------:R-:W4:Y:S02]  /*0250*/  LDG.E R8, desc[UR4][R8.64] ;  /* 0x0000000408087981 */ /* 0x000f24000c1e1900 */
[----:B------:R-:W-:Y:S02]  /*0260*/  VIADD R11, R2, 0x1a ;  /* 0x0000001a020b7836 */ /* 0x000fe40000000000 */
[----:B------:R-:W-:-:S04]  /*0270*/  IMAD.WIDE.U32 R26, R27, 0x4, R12 ;  /* 0x000000041b1a7825 */ /* 0x000fc800078e000c */
[--C-:B------:R-:W-:Y:S01]  /*0280*/  IMAD.WIDE.U32 R20, R21, 0x4, R12.reuse ;  /* 0x0000000415147825 */ /* 0x100fe200078e000c */
[----:B------:R1:W4:Y:S03]  /*0290*/  LDG.E R9, desc[UR4][R18.64] ;  /* 0x0000000412097981 */ /* 0x000326000c1e1900 */
[C---:B------:R-:W-:Y:S02]  /*02a0*/  VIADD R29, R2.reuse, 0xffffffcc ;  /* 0xffffffcc021d7836 */ /* 0x040fe40000000000 */
[--C-:B---3--:R-:W-:Y:S01]  /*02b0*/  IMAD.WIDE.U32 R22, R11, 0x4, R12.reuse ;  /* 0x000000040b167825 */ /* 0x108fe200078e000c */
[----:B------:R3:W4:Y:S03]  /*02c0*/  LDG.E R6, desc[UR4][R20.64] ;  /* 0x0000000414067981 */ /* 0x000726000c1e1900 */
[----:B------:R-:W-:Y:S01]  /*02d0*/  IMAD.WIDE.U32 R28, R29, 0x4, R12 ;  /* 0x000000041d1c7825 */ /* 0x000fe200078e000c */
[----:B------:R0:W4:Y:S03]  /*02e0*/  LDG.E R26, desc[UR4][R26.64] ;  /* 0x000000041a1a7981 */ /* 0x000126000c1e1900 */
[----:B-1----:R-:W-:-:S02]  /*02f0*/  VIADD R19, R2, 0x4e ;  /* 0x0000004e02137836 */ /* 0x002fc40000000000 */
[----:B------:R-:W4:Y:S01]  /*0300*/  LDG.E R28, desc[UR4][R28.64] ;  /* 0x000000041c1c7981 */ /* 0x000f22000c1e1900 */
[----:B---3--:R-:W-:-:S03]  /*0310*/  IMAD.WIDE.U32 R20, R24, 0x4, R12 ;  /* 0x0000000418147825 */ /* 0x008fc600078e000c */
[----:B------:R1:W3:Y:S01]  /*0320*/  LDG.E R24, desc[UR4][R22.64] ;  /* 0x0000000416187981 */ /* 0x0002e2000c1e1900 */
[C---:B0-----:R-:W-:Y:S01]  /*0330*/  IADD3 R27, PT, PT, R2.reuse, 0x68, RZ ;  /* 0x00000068021b7810 */ /* 0x041fe20007ffe0ff */
[----:B------:R-:W-:Y:S02]  /*0340*/  IMAD.WIDE.U32 R18, R19, 0x4, R12 ;  /* 0x0000000413127825 */ /* 0x000fe400078e000c */
[----:B------:R0:W3:Y:S01]  /*0350*/  LDG.E R11, desc[UR4][R20.64] ;  /* 0x00000004140b7981 */ /* 0x0000e2000c1e1900 */
[C---:B-1----:R-:W-:Y:S01]  /*0360*/  IADD3 R23, PT, PT, R2.reuse, 0x9c, RZ ;  /* 0x0000009c02177810 */ /* 0x042fe20007ffe0ff */
[----:B0-----:R-:W-:Y:S01]  /*0370*/  VIADD R21, R2, 0x82 ;  /* 0x0000008202157836 */ /* 0x001fe20000000000 */
[----:B--2--5:R-:W-:Y:S01]  /*0380*/  IADD3 R5, PT, PT, R5, R16, R17 ;  /* 0x0000001005057210 */ /* 0x024fe20007ffe011 */
[--C-:B------:R-:W-:Y:S02]  /*0390*/  IMAD.WIDE.U32 R16, R27, 0x4, R12.reuse ;  /* 0x000000041b107825 */ /* 0x100fe400078e000c */
[----:B------:R0:W2:Y:S04]  /*03a0*/  LDG.E R27, desc[UR4][R18.64] ;  /* 0x00000004121b7981 */ /* 0x0000a8000c1e1900 */
[----:B------:R1:W2:Y:S01]  /*03b0*/  LDG.E R29, desc[UR4][R16.64] ;  /* 0x00000004101d7981 */ /* 0x0002a2000c1e1900 */
[----:B0-----:R-:W-:-:S04]  /*03c0*/  IMAD.WIDE.U32 R18, R23, 0x4, R12 ;  /* 0x0000000417127825 */ /* 0x001fc800078e000c */
[C---:B------:R-:W-:Y:S02]  /*03d0*/  VIADD R23, R2.reuse, 0xb6 ;  /* 0x000000b602177836 */ /* 0x040fe40000000000 */
[--C-:B-1----:R-:W-:Y:S01]  /*03e0*/  IMAD.WIDE.U32 R16, R21, 0x4, R12.reuse ;  /* 0x0000000415107825 */ /* 0x102fe200078e000c */
[----:B------:R-:W2:Y:S03]  /*03f0*/  LDG.E R19, desc[UR4][R18.64] ;  /* 0x0000000412137981 */ /* 0x000ea6000c1e1900 */
[--C-:B------:R-:W-:Y:S01]  /*0400*/  IMAD.WIDE.U32 R20, R23, 0x4, R12.reuse ;  /* 0x0000000417147825 */ /* 0x100fe200078e000c */
[----:B------:R-:W-:Y:S01]  /*0410*/  IADD3 R23, PT, PT, R2, 0xd0, RZ ;  /* 0x000000d002177810 */ /* 0x000fe20007ffe0ff */
[----:B------:R-:W2:Y:S04]  /*0420*/  LDG.E R16, desc[UR4][R16.64] ;  /* 0x0000000410107981 */ /* 0x000ea8000c1e1900 */
[----:B------:R-:W-:Y:S01]  /*0430*/  IMAD.WIDE.U32 R22, R23, 0x4, R12 ;  /* 0x0000000417167825 */ /* 0x000fe200078e000c */
[----:B------:R-:W2:Y:S05]  /*0440*/  LDG.E R20, desc[UR4][R20.64] ;  /* 0x0000000414147981 */ /* 0x000eaa000c1e1900 */
[----:B------:R-:W2:Y:S01]  /*0450*/  LDG.E R23, desc[UR4][R22.64] ;  /* 0x0000000416177981 */ /* 0x000ea2000c1e1900 */
[----:B----4-:R-:W-:Y:S01]  /*0460*/  IADD3 R5, PT, PT, R8, R5, R6 ;  /* 0x0000000508057210 */ /* 0x010fe20007ffe006 */
[----:B------:R-:W-:-:S03]  /*0470*/  VIADD R10, R10, 0x10 ;  /* 0x000000100a0a7836 */ /* 0x000fc60000000000 */
[----:B------:R-:W-:Y:S02]  /*0480*/  IADD3 R5, PT, PT, R28, R5, R9 ;  /* 0x000000051c057210 */ /* 0x000fe40007ffe009 */
[----:B------:R-:W-:Y:S02]  /*0490*/  ISETP.NE.AND P0, PT, R10, RZ, PT ;  /* 0x000000ff0a00720c */ /* 0x000fe40003f05270 */
[----:B------:R-:W-:-:S04]  /*04a0*/  IADD3 R5, PT, PT, R25, R5, R26 ;  /* 0x0000000519057210 */ /* 0x000fc80007ffe01a */
[----:B---3--:R-:W-:Y:S01]  /*04b0*/  IADD3 R24, PT, PT, R11, R5, R24 ;  /* 0x000000050b187210 */ /* 0x008fe20007ffe018 */
[----:B------:R-:W-:Y:S01]  /*04c0*/  VIADD R2, R2, 0x1a0 ;  /* 0x000001a002027836 */ /* 0x000fe20000000000 */
[----:B------:R-:W-:Y:S02]  /*04d0*/  IADD3 R7, PT, PT, R7, 0x10, RZ ;  /* 0x0000001007077810 */ /* 0x000fe40007ffe0ff */
[----:B--2---:R-:W-:-:S04]  /*04e0*/  IADD3 R24, PT, PT, R29, R24, R27 ;  /* 0x000000181d187210 */ /* 0x004fc80007ffe01b */
[----:B------:R-:W-:-:S04]  /*04f0*/  IADD3 R16, PT, PT, R19, R24, R16 ;  /* 0x0000001813107210 */ /* 0x000fc80007ffe010 */
[----:B------:R-:W-:Y:S01]  /*0500*/  IADD3 R16, PT, PT, R23, R16, R20 ;  /* 0x0000001017107210 */ /* 0x000fe20007ffe014 */
[----:B------:R-:W-:Y:S06]  /*0510*/  @P0 BRA `(.L_x_1) ;  /* 0xfffffffc00100947 */ /* 0x000fec000383ffff */
[----:B------:R-:W-:-:S07]  /*0520*/  IADD3 R7, PT, PT, R7, 0x1, RZ ;  /* 0x0000000107077810 */ /* 0x000fce0007ffe0ff */
.L_x_0:
[----:B------:R-:W-:-:S13]  /*0530*/  ISETP.NE.AND P0, PT, R4, RZ, PT ;  /* 0x000000ff0400720c */ /* 0x000fda0003f05270 */
[----:B------:R-:W-:Y:S05]  /*0540*/  @!P0 BRA `(.L_x_2) ;  /* 0x0000000000fc8947 */ /* 0x000fea0003800000 */
[----:B------:R-:W-:Y:S02]  /*0550*/  ISETP.GE.U32.AND P0, PT, R4, 0x8, PT ;  /* 0x000000080400780c */ /* 0x000fe40003f06070 */
[----:B------:R-:W-:-:S04]  /*0560*/  LOP3.LUT R6, R3, 0x7, RZ, 0xc0, !PT ;  /* 0x0000000703067812 */ /* 0x000fc800078ec0ff */
[----:B------:R-:W-:-:S07]  /*0570*/  ISETP.NE.AND P1, PT, R6, RZ, PT ;  /* 0x000000ff0600720c */ /* 0x000fce0003f25270 */
[----:B------:R-:W-:Y:S06]  /*0580*/  @!P0 BRA `(.L_x_3) ;  /* 0x0000000000748947 */ /* 0x000fec0003800000 */
[----:B------:R-:W-:-:S04]  /*0590*/  IMAD R5, R7, 0x1a, R0 ;  /* 0x0000001a07057824 */ /* 0x000fc800078e0200 */
[C---:B------:R-:W-:Y:S01]  /*05a0*/  VIADD R19, R5.reuse, 0x34 ;  /* 0x0000003405137836 */ /* 0x040fe20000000000 */
[C---:B------:R-:W-:Y:S01]  /*05b0*/  IADD3 R21, PT, PT, R5.reuse, 0x1a, RZ ;  /* 0x0000001a05157810 */ /* 0x040fe20007ffe0ff */
[C---:B------:R-:W-:Y:S01]  /*05c0*/  IMAD.WIDE.U32 R10, R5.reuse, 0x4, R12 ;  /* 0x00000004050a7825 */ /* 0x040fe200078e000c */
[----:B------:R-:W-:-:S03]  /*05d0*/  IADD3 R23, PT, PT, R5, 0x4e, RZ ;  /* 0x0000004e05177810 */ /* 0x000fc60007ffe0ff */
[--C-:B------:R-:W-:Y:S01]  /*05e0*/  IMAD.WIDE.U32 R20, R21, 0x4, R12.reuse ;  /* 0x0000000415147825 */ /* 0x100fe200078e000c */
[----:B------:R-:W-:Y:S01]  /*05f0*/  IADD3 R9, PT, PT, R5, 0x68, RZ ;  /* 0x0000006805097810 */ /* 0x000fe20007ffe0ff */
[----:B------:R-:W2:Y:S02]  /*0600*/  LDG.E R11, desc[UR4][R10.64] ;  /* 0x000000040a0b7981 */ /* 0x000ea4000c1e1900 */
[--C-:B------:R-:W-:Y:S01]  /*0610*/  IMAD.WIDE.U32 R18, R19, 0x4, R12.reuse ;  /* 0x0000000413127825 */ /* 0x100fe200078e000c */
[C---:B------:R-:W-:Y:S01]  /*0620*/  IADD3 R25, PT, PT, R5.reuse, 0x9c, RZ ;  /* 0x0000009c05197810 */ /* 0x040fe20007ffe0ff */
[----:B------:R1:W2:Y:S02]  /*0630*/  LDG.E R2, desc[UR4][R20.64] ;  /* 0x0000000414027981 */ /* 0x0002a4000c1e1900 */
[----:B------:R-:W-:Y:S02]  /*0640*/  VIADD R17, R5, 0x82 ;  /* 0x0000008205117836 */ /* 0x000fe40000000000 */
[--C-:B------:R-:W-:Y:S01]  /*0650*/  IMAD.WIDE.U32 R22, R23, 0x4, R12.reuse ;  /* 0x0000000417167825 */ /* 0x100fe200078e000c */
[----:B------:R-:W-:Y:S01]  /*0660*/  IADD3 R27, PT, PT, R5, 0xb6, RZ ;  /* 0x000000b6051b7810 */ /* 0x000fe20007ffe0ff */
[----:B------:R-:W3:Y:S02]  /*0670*/  LDG.E R18, desc[UR4][R18.64] ;  /* 0x0000000412127981 */ /* 0x000ee4000c1e1900 */
[----:B------:R-:W-:-:S02]  /*0680*/  IMAD.WIDE.U32 R8, R9, 0x4, R12 ;  /* 0x0000000409087825 */ /* 0x000fc400078e000c */
[----:B------:R-:W3:Y:S02]  /*0690*/  LDG.E R22, desc[UR4][R22.64] ;  /* 0x0000000416167981 */ /* 0x000ee4000c1e1900 */
[--C-:B------:R-:W-:Y:S02]  /*06a0*/  IMAD.WIDE.U32 R4, R17, 0x4, R12.reuse ;  /* 0x0000000411047825 */ /* 0x100fe400078e000c */
[----:B------:R-:W4:Y:S02]  /*06b0*/  LDG.E R8, desc[UR4][R8.64] ;  /* 0x0000000408087981 */ /* 0x000f24000c1e1900 */
[--C-:B------:R-:W-:Y:S02]  /*06c0*/  IMAD.WIDE.U32 R24, R25, 0x4, R12.reuse ;  /* 0x0000000419187825 */ /* 0x100fe400078e000c */
[----:B------:R-:W4:Y:S02]  /*06d0*/  LDG.E R4, desc[UR4][R4.64] ;  /* 0x0000000404047981 */ /* 0x000f24000c1e1900 */
[----:B-1----:R-:W-:-:S02]  /*06e0*/  IMAD.WIDE.U32 R20, R27, 0x4, R12 ;  /* 0x000000041b147825 */ /* 0x002fc400078e000c */
[----:B------:R-:W4:Y:S04]  /*06f0*/  LDG.E R24, desc[UR4][R24.64] ;  /* 0x0000000418187981 */ /* 0x000f28000c1e1900 */
[----:B------:R-:W4:Y:S01]  /*0700*/  LDG.E R20, desc[UR4][R20.64] ;  /* 0x0000000414147981 */ /* 0x000f22000c1e1900 */
[----:B------:R-:W-:Y:S01]  /*0710*/  VIADD R7, R7, 0x8 ;  /* 0x0000000807077836 */ /* 0x000fe20000000000 */
[----:B--2--5:R-:W-:-:S04]  /*0720*/  IADD3 R11, PT, PT, R2, R16, R11 ;  /* 0x00000010020b7210 */ /* 0x024fc80007ffe00b */
[----:B---3--:R-:W-:-:S04]  /*0730*/  IADD3 R11, PT, PT, R22, R11, R18 ;  /* 0x0000000b160b7210 */ /* 0x008fc80007ffe012 */
[----:B----4-:R-:W-:-:S04]  /*0740*/  IADD3 R11, PT, PT, R4, R11, R8 ;  /* 0x0000000b040b7210 */ /* 0x010fc80007ffe008 */
[----:B------:R-:W-:-:S07]  /*0750*/  IADD3 R16, PT, PT, R20, R11, R24 ;  /* 0x0000000b14107210 */ /* 0x000fce0007ffe018 */
.L_x_3:
[----:B------:R-:W-:Y:S05]  /*0760*/  @!P1 BRA `(.L_x_2) ;  /* 0x0000000000749947 */ /* 0x000fea0003800000 */
[----:B------:R-:W-:Y:S02]  /*0770*/  ISETP.GE.U32.AND P0, PT, R6, 0x4, PT ;  /* 0x000000040600780c */ /* 0x000fe40003f06070 */
[----:B------:R-:W-:-:S04]  /*0780*/  LOP3.LUT R17, R3, 0x3, RZ, 0xc0, !PT ;  /* 0x0000000303117812 */ /* 0x000fc800078ec0ff */
[----:B------:R-:W-:-:S07]  /*0790*/  ISETP.NE.AND P1, PT, R17, RZ, PT ;  /* 0x000000ff1100720c */ /* 0x000fce0003f25270 */
[----:B------:R-:W-:Y:S06]  /*07a0*/  @!P0 BRA `(.L_x_4) ;  /* 0x00000000003c8947 */ /* 0x000fec0003800000 */
[----:B------:R-:W-:-:S04]  /*07b0*/  IMAD R5, R7, 0x1a, R0 ;  /* 0x0000001a07057824 */ /* 0x000fc800078e0200 */
[C-C-:B------:R-:W-:Y:S01]  /*07c0*/  IMAD.WIDE.U32 R2, R5.reuse, 0x4, R12.reuse ;  /* 0x0000000405027825 */ /* 0x140fe200078e000c */
[C---:B------:R-:W-:Y:S02]  /*07d0*/  IADD3 R9, PT, PT, R5.reuse, 0x1a, RZ ;  /* 0x0000001a05097810 */ /* 0x040fe40007ffe0ff */
[C---:B------:R-:W-:Y:S01]  /*07e0*/  IADD3 R11, PT, PT, R5.reuse, 0x34, RZ ;  /* 0x00000034050b7810 */ /* 0x040fe20007ffe0ff */
[----:B------:R-:W-:Y:S02]  /*07f0*/  VIADD R19, R5, 0x4e ;  /* 0x0000004e05137836 */ /* 0x000fe40000000000 */
[--C-:B------:R-:W-:Y:S01]  /*0800*/  IMAD.WIDE.U32 R4, R9, 0x4, R12.reuse ;  /* 0x0000000409047825 */ /* 0x100fe200078e000c */
[----:B------:R-:W2:Y:S03]  /*0810*/  LDG.E R3, desc[UR4][R2.64] ;  /* 0x0000000402037981 */ /* 0x000ea6000c1e1900 */
[----:B------:R-:W-:-:S02]  /*0820*/  IMAD.WIDE.U32 R8, R11, 0x4, R12 ;  /* 0x000000040b087825 */ /* 0x000fc400078e000c */
[----:B------:R-:W2:Y:S02]  /*0830*/  LDG.E R4, desc[UR4][R4.64] ;  /* 0x0000000404047981 */ /* 0x000ea4000c1e1900 */
[----:B------:R-:W-:Y:S02]  /*0840*/  IMAD.WIDE.U32 R10, R19, 0x4, R12 ;  /* 0x00000004130a7825 */ /* 0x000fe400078e000c */
[----:B------:R-:W3:Y:S04]  /*0850*/  LDG.E R9, desc[UR4][R8.64] ;  /* 0x0000000408097981 */ /* 0x000ee8000c1e1900 */
[----:B------:R-:W3:Y:S01]  /*0860*/  LDG.E R10, desc[UR4][R10.64] ;  /* 0x000000040a0a7981 */ /* 0x000ee2000c1e1900 */
[----:B------:R-:W-:Y:S02]  /*0870*/  IADD3 R7, PT, PT, R7, 0x4, RZ ;  /* 0x0000000407077810 */ /* 0x000fe40007ffe0ff */
[----:B--2--5:R-:W-:-:S04]  /*0880*/  IADD3 R16, PT, PT, R4, R16, R3 ;  /* 0x0000001004107210 */ /* 0x024fc80007ffe003 */
[----:B---3--:R-:W-:-:S07]  /*0890*/  IADD3 R16, PT, PT, R10, R16, R9 ;  /* 0x000000100a107210 */ /* 0x008fce0007ffe009 */
.L_x_4:
[----:B------:R-:W-:Y:S05]  /*08a0*/  @!P1 BRA `(.L_x_2) ;  /* 0x0000000000249947 */ /* 0x000fea0003800000 */
[----:B------:R-:W-:Y:S01]  /*08b0*/  IMAD R7, R7, 0x1a, R0 ;  /* 0x0000001a07077824 */ /* 0x000fe200078e0200 */
[----:B------:R-:W-:-:S07]  /*08c0*/  IADD3 R17, PT, PT, -R17, RZ, RZ ;  /* 0x000000ff11117210 */ /* 0x000fce0007ffe1ff */
.L_x_5:
[----:B------:R-:W-:-:S06]  /*08d0*/  IMAD.WIDE.U32 R2, R7, 0x4, R12 ;  /* 0x0000000407027825 */ /* 0x000fcc00078e000c */
[----:B------:R-:W2:Y:S01]  /*08e0*/  LDG.E R3, desc[UR4][R2.64] ;  /* 0x0000000402037981 */ /* 0x000ea2000c1e1900 */
[----:B------:R-:W-:Y:S01]  /*08f0*/  VIADD R17, R17, 0x1 ;  /* 0x0000000111117836 */ /* 0x000fe20000000000 */
[----:B------:R-:W-:-:S04]  /*0900*/  IADD3 R7, PT, PT, R7, 0x1a, RZ ;  /* 0x0000001a07077810 */ /* 0x000fc80007ffe0ff */
[----:B------:R-:W-:Y:S02]  /*0910*/  ISETP.NE.AND P0, PT, R17, RZ, PT ;  /* 0x000000ff1100720c */ /* 0x000fe40003f05270 */
[----:B--2--5:R-:W-:-:S11]  /*0920*/  IADD3 R16, PT, PT, R3, R16, RZ ;  /* 0x0000001003107210 */ /* 0x024fd60007ffe0ff */
[----:B------:R-:W-:Y:S05]  /*0930*/  @P0 BRA `(.L_x_5) ;  /* 0xfffffffc00e40947 */ /* 0x000fea000383ffff */
.L_x_2:
[----:B-----5:R-:W-:Y:S01]  /*0940*/  STG.E desc[UR4][R14.64], R16 ;  /* 0x000000100e007986 */ /* 0x020fe2000c101904 */
[----:B------:R-:W-:Y:S05]  /*0950*/  EXIT ;  /* 0x000000000000794d */ /* 0x000fea0003800000 */
.L_x_6:
[----:B------:R-:W-:-:S00]  /*0960*/  BRA `(.L_x_6) ;  /* 0xfffffffc00fc7947 */ /* 0x000fc0000383ffff */
[----:B------:R-:W-:-:S00]  /*0970*/  NOP ;  /* 0x0000000000007918 */ /* 0x000fc00000000000 */
        /* <DEDUP_REMOVED lines=8> */
.L_x_11:


//--------------------- .text._Z12compute_histPcPiiii --------------------------
	.section	.text._Z12compute_histPcPiiii,"ax",@progbits
	.align	128
        .global         _Z12compute_histPcPiiii
        .type           _Z12compute_histPcPiiii,@function
        .size           _Z12compute_histPcPiiii,(.L_x_12 - _Z12compute_histPcPiiii)
        .other          _Z12compute_histPcPiiii,@"STO_CUDA_ENTRY STV_DEFAULT"
_Z12compute_histPcPiiii:
.text._Z12compute_histPcPiiii:
[----:B------:R-:W-:Y:S01]  /*0000*/  LDC R1, c[0x0][0x37c] ;  /* 0x0000df00ff017b82 */ /* 0x000fe20000000800 */
[----:B------:R-:W0:Y:S01]  /*0010*/  S2R R0, SR_CTAID.X ;  /* 0x0000000000007919 */ /* 0x000e220000002500 */
[----:B------:R-:W0:Y:S01]  /*0020*/  LDCU UR4, c[0x0][0x360] ;  /* 0x00006c00ff0477ac */ /* 0x000e220008000800 */
[----:B------:R-:W0:Y:S01]  /*0030*/  S2R R5, SR_TID.X ;  /* 0x0000000000057919 */ /* 0x000e220000002100 */
[----:B------:R-:W1:Y:S01]  /*0040*/  LDCU UR5, c[0x0][0x398] ;  /* 0x00007300ff0577ac */ /* 0x000e620008000800 */
[----:B0-----:R-:W-:-:S05]  /*0050*/  IMAD R2, R0, UR4, R5 ;  /* 0x0000000400027c24 */ /* 0x001fca000f8e0205 */
[----:B-1----:R-:W-:-:S13]  /*0060*/  ISETP.GT.U32.AND P0, PT, R2, UR5, PT ;  /* 0x0000000502007c0c */ /* 0x002fda000bf04070 */
[----:B------:R-:W-:Y:S05]  /*0070*/  @P0 EXIT ;  /* 0x000000000000094d */ /* 0x000fea0003800000 */
[----:B------:R-:W0:Y:S01]  /*0080*/  LDCU UR8, c[0x0][0x390] ;  /* 0x00007200ff0877ac */ /* 0x000e220008000800 */
[----:B------:R-:W1:Y:S01]  /*0090*/  LDCU.64 UR6, c[0x0][0x358] ;  /* 0x00006b00ff0677ac */ /* 0x000e620008000a00 */
[----:B0-----:R-:W-:-:S09]  /*00a0*/  UISETP.GE.AND UP0, UPT, UR8, 0x1, UPT ;  /* 0x000000010800788c */ /* 0x001fd2000bf06270 */
[----:B-1----:R-:W-:Y:S05]  /*00b0*/  BRA.U !UP0, `(.L_x_7) ;  /* 0x0000000108647547 */ /* 0x002fea000b800000 */
[----:B------:R-:W0:Y:S01]  /*00c0*/  S2UR UR5, SR_CgaCtaId ;  /* 0x00000000000579c3 */ /* 0x000e220000008800 */
[----:B------:R-:W-:Y:S01]  /*00d0*/  IMAD R4, R2, UR8, RZ ;  /* 0x0000000802047c24 */ /* 0x000fe2000f8e02ff */
[----:B------:R-:W-:Y:S01]  /*00e0*/  BSSY.RECONVERGENT B0, `(.L_x_7) ;  /* 0x0000016000007945 */ /* 0x000fe20003800200 */
[----:B------:R-:W-:Y:S01]  /*00f0*/  UMOV UR4, 0x400 ;  /* 0x0000040000047882 */ /* 0x000fe20000000000 */
[----:B------:R-:W1:Y:S01]  /*0100*/  LDCU.64 UR10, c[0x0][0x380] ;  /* 0x00007000ff0a77ac */ /* 0x000e620008000a00 */
[----:B------:R-:W-:Y:S01]  /*0110*/  VIADD R7, R4, UR8 ;  /* 0x0000000804077c36 */ /* 0x000fe20008000000 */
[----:B01----:R-:W-:-:S12]  /*0120*/  ULEA UR4, UR5, UR4, 0x18 ;  /* 0x0000000405047291 */ /* 0x003fd8000f8ec0ff */
.L_x_9:
[----:B------:R-:W-:-:S04]  /*0130*/  IADD3 R2, P0, PT, R4, UR10, RZ ;  /* 0x0000000a04027c10 */ /* 0x000fc8000ff1e0ff */
[----:B------:R-:W-:-:S05]  /*0140*/  LEA.HI.X.SX32 R3, R4, UR11, 0x1, P0 ;  /* 0x0000000b04037c11 */ /* 0x000fca00080f0eff */
[----:B------:R-:W2:Y:S02]  /*0150*/  LDG.E.U8 R2, desc[UR6][R2.64] ;  /* 0x0000000602027981 */ /* 0x000ea4000c1e1100 */
[----:B--2---:R-:W-:-:S13]  /*0160*/  ISETP.NE.AND P0, PT, R2, RZ, PT ;  /* 0x000000ff0200720c */ /* 0x004fda0003f05270 */
[----:B------:R-:W-:Y:S05]  /*0170*/  @!P0 BRA `(.L_x_8) ;  /* 0x0000000000308947 */ /* 0x000fea0003800000 */
[----:B------:R-:W-:Y:S01]  /*0180*/  LOP3.LUT R6, R2, 0x20, RZ, 0xfc, !PT ;  /* 0x0000002002067812 */ /* 0x000fe200078efcff */
[----:B------:R-:W-:-:S04]  /*0190*/  VIADD R4, R4, 0x1 ;  /* 0x0000000104047836 */ /* 0x000fc80000000000 */
[----:B------:R-:W-:-:S05]  /*01a0*/  VIADD R2, R6, 0xffffff9f ;  /* 0xffffff9f06027836 */ /* 0x000fca0000000000 */
[----:B------:R-:W-:-:S04]  /*01b0*/  LOP3.LUT R2, R2, 0xff, RZ, 0xc0, !PT ;  /* 0x000000ff02027812 */ /* 0x000fc800078ec0ff */
[----:B------:R-:W-:-:S13]  /*01c0*/  ISETP.GT.U32.AND P0, PT, R2, 0x19, PT ;  /* 0x000000190200780c */ /* 0x000fda0003f04070 */
[----:B------:R-:W-:-:S05]  /*01d0*/  @!P0 IMAD R2, R5, 0x1a, R6 ;  /* 0x0000001a05028824 */ /* 0x000fca00078e0206 */
[----:B------:R-:W-:-:S05]  /*01e0*/  @!P0 LEA R2, R2, UR4, 0x2 ;  /* 0x0000000402028c11 */ /* 0x000fca000f8e10ff */
[----:B------:R-:W0:Y:S02]  /*01f0*/  @!P0 LDS R3, [R2+-0x184] ;  /* 0xfffe7c0002038984 */ /* 0x000e240000000800 */
[----:B0-----:R-:W-:-:S05]  /*0200*/  @!P0 IADD3 R3, PT, PT, R3, 0x1, RZ ;  /* 0x0000000103038810 */ /* 0x001fca0007ffe0ff */
[----:B------:R0:W-:Y:S01]  /*0210*/  @!P0 STS [R2+-0x184], R3 ;  /* 0xfffe7c0302008388 */ /* 0x0001e20000000800 */
[----:B------:R-:W-:-:S13]  /*0220*/  ISETP.GE.AND P0, PT, R4, R7, PT ;  /* 0x000000070400720c */ /* 0x000fda0003f06270 */
[----:B0-----:R-:W-:Y:S05]  /*0230*/  @!P0 BRA `(.L_x_9) ;  /* 0xfffffffc00bc8947 */ /* 0x001fea000383ffff */
.L_x_8:
[----:B------:R-:W-:Y:S05]  /*0240*/  BSYNC.RECONVERGENT B0 ;  /* 0x0000000000007941 */ /* 0x000fea0003800200 */
.L_x_7:
[----:B------:R-:W0:Y:S01]  /*0250*/  S2R R3, SR_CgaCtaId ;  /* 0x0000000000037919 */ /* 0x000e220000008800 */
[----:B------:R-:W-:Y:S01]  /*0260*/  MOV R2, 0x400 ;  /* 0x0000040000027802 */ /* 0x000fe20000000f00 */
[----:B------:R-:W-:Y:S01]  /*0270*/  VOTEU.ANY UR5, UPT, PT ;  /* 0x0000000000057886 */ /* 0x000fe200038e0100 */
[----:B------:R-:W-:Y:S01]  /*0280*/  BAR.SYNC.DEFER_BLOCKING 0x0 ;  /* 0x0000000000007b1d */ /* 0x000fe20000010000 */
[----:B------:R-:W-:-:S05]  /*0290*/  UFLO.U32 UR5, UR5 ;  /* 0x00000005000572bd */ /* 0x000fca00080e0000 */
[----:B------:R-:W1:Y:S01]  /*02a0*/  S2R R7, SR_LANEID ;  /* 0x0000000000077919 */ /* 0x000e620000000000 */
[----:B0-----:R-:W-:-:S05]  /*02b0*/  LEA R2, R3, R2, 0x18 ;  /* 0x0000000203027211 */ /* 0x001fca00078ec0ff */
[----:B------:R-:W-:-:S05]  /*02c0*/  IMAD R6, R5, 0x68, R2 ;  /* 0x0000006805067824 */ /* 0x000fca00078e0202 */
[----:B------:R-:W0:Y:S01]  /*02d0*/  LDS.64 R8, [R6+0x8] ;  /* 0x0000080006087984 */ /* 0x000e220000000a00 */
[----:B-1----:R-:W-:-:S03]  /*02e0*/  ISETP.EQ.U32.AND P0, PT, R7, UR5, PT ;  /* 0x0000000507007c0c */ /* 0x002fc6000bf02070 */
[----:B------:R-:W1:Y:S04]  /*02f0*/  LDS.64 R4, [R6] ;  /* 0x0000000006047984 */ /* 0x000e680000000a00 */
[----:B------:R-:W2:Y:S04]  /*0300*/  LDS.64 R10, [R6+0x10] ;  /* 0x00001000060a7984 */ /* 0x000ea80000000a00 */
[----:B------:R-:W3:Y:S04]  /*0310*/  LDS.64 R12, [R6+0x18] ;  /* 0x00001800060c7984 */ /* 0x000ee80000000a00 */
[----:B------:R-:W4:Y:S04]  /*0320*/  LDS.64 R14, [R6+0x20] ;  /* 0x00002000060e7984 */ /* 0x000f280000000a00 */
[----:B------:R-:W5:Y:S04]  /*0330*/  LDS.64 R16, [R6+0x28] ;  /* 0x0000280006107984 */ /* 0x000f680000000a00 */
[----:B------:R-:W5:Y:S04]  /*0340*/  LDS.64 R18, [R6+0x30] ;  /* 0x0000300006127984 */ /* 0x000f680000000a00 */
[----:B------:R-:W5:Y:S04]  /*0350*/  LDS.64 R2, [R6+0x38] ;  /* 0x0000380006027984 */ /* 0x000f680000000a00 */
[----:B------:R-:W5:Y:S04]  /*0360*/  LDS.64 R20, [R6+0x40] ;  /* 0x0000400006147984 */ /* 0x000f680000000a00 */
[----:B------:R-:W5:Y:S04]  /*0370*/  LDS.64 R22, [R6+0x48] ;  /* 0x0000480006167984 */ /* 0x000f680000000a00 */
[----:B------:R-:W5:Y:S01]  /*0380*/  LDS.64 R24, [R6+0x50] ;  /* 0x0000500006187984 */ /* 0x000f620000000a00 */
[----:B0-----:R-:W-:Y:S03]  /*0390*/  REDUX.SUM UR12, R8 ;  /* 0x00000000080c73c4 */ /* 0x001fe6000000c000 */
[----:B------:R-:W0:Y:S05]  /*03a0*/  LDS.64 R26, [R6+0x58] ;  /* 0x00005800061a7984 */ /* 0x000e2a0000000a00 */
[----:B------:R1:W-:Y:S02]  /*03b0*/  REDUX.SUM UR13, R9 ;  /* 0x00000000090d73c4 */ /* 0x0003e4000000c000 */
[----:B-1----:R-:W1:Y:S06]  /*03c0*/  LDS.64 R8, [R6+0x60] ;  /* 0x0000600006087984 */ /* 0x002e6c0000000a00 */
[----:B------:R-:W0:Y:S08]  /*03d0*/  REDUX.SUM UR8, R4 ;  /* 0x00000000040873c4 */ /* 0x000e30000000c000 */
[----:B------:R2:W1:Y:S08]  /*03e0*/  REDUX.SUM UR9, R5 ;  /* 0x00000000050973c4 */ /* 0x000470000000c000 */
[----:B--2---:R-:W2:Y:S08]  /*03f0*/  LDC.64 R4, c[0x0][0x388] ;  /* 0x0000e200ff047b82 */ /* 0x004eb00000000a00 */
[----:B------:R-:W1:Y:S08]  /*0400*/  REDUX.SUM UR14, R10 ;  /* 0x000000000a0e73c4 */ /* 0x000e70000000c000 */
[----:B------:R-:W1:Y:S08]  /*0410*/  REDUX.SUM UR15, R11 ;  /* 0x000000000b0f73c4 */ /* 0x000e70000000c000 */
[----:B---3--:R-:W3:Y:S08]  /*0420*/  REDUX.SUM UR16, R12 ;  /* 0x000000000c1073c4 */ /* 0x008ef0000000c000 */
[----:B------:R-:W-:Y:S08]  /*0430*/  REDUX.SUM UR17, R13 ;  /* 0x000000000d1173c4 */ /* 0x000ff0000000c000 */
[----:B----4-:R-:W4:Y:S08]  /*0440*/  REDUX.SUM UR18, R14 ;  /* 0x000000000e1273c4 */ /* 0x010f30000000c000 */
[----:B------:R-:W4:Y:S08]  /*0450*/  REDUX.SUM UR19, R15 ;  /* 0x000000000f1373c4 */ /* 0x000f30000000c000 */
[----:B-----5:R-:W5:Y:S08]  /*0460*/  REDUX.SUM UR20, R16 ;  /* 0x00000000101473c4 */ /* 0x020f70000000c000 */
[----:B------:R-:W5:Y:S08]  /*0470*/  REDUX.SUM UR21, R17 ;  /* 0x00000000111573c4 */ /* 0x000f70000000c000 */
[----:B------:R-:W5:Y:S08]  /*0480*/  REDUX.SUM UR22, R18 ;  /* 0x00000000121673c4 */ /* 0x000f70000000c000 */
[----:B------:R-:W5:Y:S08]  /*0490*/  REDUX.SUM UR23, R19 ;  /* 0x00000000131773c4 */ /* 0x000f70000000c000 */
[----:B------:R-:W5:Y:S08]  /*04a0*/  REDUX.SUM UR24, R2 ;  /* 0x00000000021873c4 */ /* 0x000f70000000c000 */
[----:B------:R0:W5:Y:S08]  /*04b0*/  REDUX.SUM UR25, R3 ;  /* 0x00000000031973c4 */ /* 0x000170000000c000 */
[----:B------:R-:W5:Y:S01]  /*04c0*/  REDUX.SUM UR26, R20 ;  /* 0x00000000141a73c4 */ /* 0x000f62000000c000 */
[----:B0-----:R-:W-:-:S07]  /*04d0*/  IMAD R3, R0, 0x1a, RZ ;  /* 0x0000001a00037824 */ /* 0x001fce00078e02ff */
[----:B------:R0:W5:Y:S01]  /*04e0*/  REDUX.SUM UR27, R21 ;  /* 0x00000000151b73c4 */ /* 0x000162000000c000 */
[----:B--2---:R-:W-:-:S07]  /*04f0*/  IMAD.WIDE R2, R3, 0x4, R4 ;  /* 0x0000000403027825 */ /* 0x004fce00078e0204 */
[----:B------:R-:W2:Y:S01]  /*0500*/  REDUX.SUM UR28, R22 ;  /* 0x00000000161c73c4 */ /* 0x000ea2000000c000 */
[----:B------:R-:W-:-:S07]  /*0510*/  IMAD.U32 R5, RZ, RZ, UR8 ;  /* 0x00000008ff057e24 */ /* 0x000fce000f8e00ff */
[----:B------:R5:W2:Y:S01]  /*0520*/  REDUX.SUM UR29, R23 ;  /* 0x00000000171d73c4 */ /* 0x000aa2000000c000 */
[----:B-1----:R-:W-:-:S07]  /*0530*/  MOV R7, UR9 ;  /* 0x0000000900077c02 */ /* 0x002fce0008000f00 */
[----:B------:R-:W1:Y:S01]  /*0540*/  REDUX.SUM UR30, R24 ;  /* 0x00000000181e73c4 */ /* 0x000e62000000c000 */
[----:B------:R-:W-:-:S07]  /*0550*/  IMAD.U32 R11, RZ, RZ, UR12 ;  /* 0x0000000cff0b7e24 */ /* 0x000fce000f8e00ff */
[----:B------:R-:W1:Y:S01]  /*0560*/  REDUX.SUM UR31, R25 ;  /* 0x00000000191f73c4 */ /* 0x000e62000000c000 */
[----:B------:R-:W-:-:S07]  /*0570*/  IMAD.U32 R13, RZ, RZ, UR13 ;  /* 0x0000000dff0d7e24 */ /* 0x000fce000f8e00ff */
[----:B------:R-:W1:Y:S01]  /*0580*/  REDUX.SUM UR32, R26 ;  /* 0x000000001a2073c4 */ /* 0x000e62000000c000 */
[----:B------:R-:W-:Y:S01]  /*0590*/  MOV R15, UR14 ;  /* 0x0000000e000f7c02 */ /* 0x000fe20008000f00 */
[----:B------:R3:W-:Y:S06]  /*05a0*/  @P0 REDG.E.ADD.STRONG.GPU desc[UR6][R2.64], R5 ;  /* 0x000000050200098e */ /* 0x0007ec000c12e106 */
[----:B------:R-:W1:Y:S01]  /*05b0*/  REDUX.SUM UR33, R27 ;  /* 0x000000001b2173c4 */ /* 0x000e62000000c000 */
[----:B------:R-:W-:Y:S01]  /*05c0*/  IMAD.U32 R17, RZ, RZ, UR15 ;  /* 0x0000000fff117e24 */ /* 0x000fe2000f8e00ff */
[----:B------:R2:W-:Y:S06]  /*05d0*/  @P0 REDG.E.ADD.STRONG.GPU desc[UR6][R2.64+0x4], R7 ;  /* 0x000004070200098e */ /* 0x0005ec000c12e106 */
[----:B------:R-:W1:Y:S01]  /*05e0*/  REDUX.SUM UR5, R8 ;  /* 0x00000000080573c4 */ /* 0x000e62000000c000 */
[----:B---3--:R-:W-:Y:S01]  /*05f0*/  IMAD.U32 R5, RZ, RZ, UR16 ;  /* 0x00000010ff057e24 */ /* 0x008fe2000f8e00ff */
[----:B------:R3:W-:Y:S06]  /*0600*/  @P0 REDG.E.ADD.STRONG.GPU desc[UR6][R2.64+0x8], R11 ;  /* 0x0000080b0200098e */ /* 0x0007ec000c12e106 */
[----:B------:R2:W1:Y:S01]  /*0610*/  REDUX.SUM UR8, R9 ;  /* 0x00000000090873c4 */ /* 0x000462000000c000 */
[----:B------:R3:W-:Y:S01]  /*0620*/  @P0 REDG.E.ADD.STRONG.GPU desc[UR6][R2.64+0xc], R13 ;  /* 0x00000c0d0200098e */ /* 0x0007e2000c12e106 */
[----:B----4-:R-:W-:Y:S01]  /*0630*/  IMAD.U32 R19, RZ, RZ, UR18 ;  /* 0x00000012ff137e24 */ /* 0x010fe2000f8e00ff */
[----:B0-----:R-:W-:Y:S01]  /*0640*/  MOV R21, UR19 ;  /* 0x0000001300157c02 */ /* 0x001fe20008000f00 */
[----:B-----5:R-:W-:Y:S01]  /*0650*/  IMAD.U32 R23, RZ, RZ, UR20 ;  /* 0x00000014ff177e24 */ /* 0x020fe2000f8e00ff */
[----:B------:R0:W-:Y:S01]  /*0660*/  @P0 REDG.E.ADD.STRONG.GPU desc[UR6][R2.64+0x10], R15 ;  /* 0x0000100f0200098e */ /* 0x0001e2000c12e106 */
[----:B--2---:R-:W-:-:S03]  /*0670*/  MOV R9, UR17 ;  /* 0x0000001100097c02 */ /* 0x004fc60008000f00 */
[----:B------:R2:W-:Y:S01]  /*0680*/  @P0 REDG.E.ADD.STRONG.GPU desc[UR6][R2.64+0x14], R17 ;  /* 0x000014110200098e */ /* 0x0005e2000c12e106 */
[----:B------:R-:W-:Y:S01]  /*0690*/  MOV R7, UR21 ;  /* 0x0000001500077c02 */ /* 0x000fe20008000f00 */
[----:B---3--:R-:W-:Y:S02]  /*06a0*/  IMAD.U32 R11, RZ, RZ, UR22 ;  /* 0x00000016ff0b7e24 */ /* 0x008fe4000f8e00ff */
[----:B------:R3:W-:Y:S01]  /*06b0*/  @P0 REDG.E.ADD.STRONG.GPU desc[UR6][R2.64+0x18], R5 ;  /* 0x000018050200098e */ /* 0x0007e2000c12e106 */
[----:B------:R-:W-:-:S03]  /*06c0*/  MOV R13, UR23 ;  /* 0x00000017000d7c02 */ /* 0x000fc60008000f00 */
[----:B------:R4:W-:Y:S01]  /*06d0*/  @P0 REDG.E.ADD.STRONG.GPU desc[UR6][R2.64+0x1c], R9 ;  /* 0x00001c090200098e */ /* 0x0009e2000c12e106 */
[----:B0-----:R-:W-:-:S03]  /*06e0*/  IMAD.U32 R15, RZ, RZ, UR24 ;  /* 0x00000018ff0f7e24 */ /* 0x001fc6000f8e00ff */
[----:B------:R0:W-:Y:S01]  /*06f0*/  @P0 REDG.E.ADD.STRONG.GPU desc[UR6][R2.64+0x20], R19 ;  /* 0x000020130200098e */ /* 0x0001e2000c12e106 */
[----:B--2---:R-:W-:-:S03]  /*0700*/  MOV R17, UR25 ;  /* 0x0000001900117c02 */ /* 0x004fc60008000f00 */
[----:B------:R2:W-:Y:S01]  /*0710*/  @P0 REDG.E.ADD.STRONG.GPU desc[UR6][R2.64+0x24], R21 ;  /* 0x000024150200098e */ /* 0x0005e2000c12e106 */
[----:B---3--:R-:W-:-:S03]  /*0720*/  IMAD.U32 R5, RZ, RZ, UR26 ;  /* 0x0000001aff057e24 */ /* 0x008fc6000f8e00ff */
[----:B------:R1:W-:Y:S01]  /*0730*/  @P0 REDG.E.ADD.STRONG.GPU desc[UR6][R2.64+0x28], R23 ;  /* 0x000028170200098e */ /* 0x0003e2000c12e106 */
[----:B----4-:R-:W-:-:S03]  /*0740*/  MOV R9, UR27 ;  /* 0x0000001b00097c02 */ /* 0x010fc60008000f00 */
[----:B------:R3:W-:Y:S01]  /*0750*/  @P0 REDG.E.ADD.STRONG.GPU desc[UR6][R2.64+0x2c], R7 ;  /* 0x00002c070200098e */ /* 0x0007e2000c12e106 */
[----:B0-----:R-:W-:-:S03]  /*0760*/  IMAD.U32 R19, RZ, RZ, UR28 ;  /* 0x0000001cff137e24 */ /* 0x001fc6000f8e00ff */
[----:B------:R0:W-:Y:S01]  /*0770*/  @P0 REDG.E.ADD.STRONG.GPU desc[UR6][R2.64+0x30], R11 ;  /* 0x0000300b0200098e */ /* 0x0001e2000c12e106 */
[----:B--2---:R-:W-:-:S03]  /*0780*/  MOV R21, UR29 ;  /* 0x0000001d00157c02 */ /* 0x004fc60008000f00 */
[----:B------:R2:W-:Y:S01]  /*0790*/  @P0 REDG.E.ADD.STRONG.GPU desc[UR6][R2.64+0x34], R13 ;  /* 0x0000340d0200098e */ /* 0x0005e2000c12e106 */
[----:B-1----:R-:W-:-:S03]  /*07a0*/  IMAD.U32 R23, RZ, RZ, UR30 ;  /* 0x0000001eff177e24 */ /* 0x002fc6000f8e00ff */
[----:B------:R1:W-:Y:S01]  /*07b0*/  @P0 REDG.E.ADD.STRONG.GPU desc[UR6][R2.64+0x38], R15 ;  /* 0x0000380f0200098e */ /* 0x0003e2000c12e106 */
[----:B---3--:R-:W-:-:S03]  /*07c0*/  MOV R7, UR31 ;  /* 0x0000001f00077c02 */ /* 0x008fc60008000f00 */
[----:B------:R3:W-:Y:S01]  /*07d0*/  @P0 REDG.E.ADD.STRONG.GPU desc[UR6][R2.64+0x3c], R17 ;  /* 0x00003c110200098e */ /* 0x0007e2000c12e106 */
[----:B0-----:R-:W-:-:S03]  /*07e0*/  IMAD.U32 R11, RZ, RZ, UR32 ;  /* 0x00000020ff0b7e24 */ /* 0x001fc6000f8e00ff */
[----:B------:R-:W-:Y:S01]  /*07f0*/  @P0 REDG.E.ADD.STRONG.GPU desc[UR6][R2.64+0x40], R5 ;  /* 0x000040050200098e */ /* 0x000fe2000c12e106 */
[----:B--2---:R-:W-:-:S03]  /*0800*/  MOV R13, UR33 ;  /* 0x00000021000d7c02 */ /* 0x004fc60008000f00 */
[----:B------:R-:W-:Y:S01]  /*0810*/  @P0 REDG.E.ADD.STRONG.GPU desc[UR6][R2.64+0x44], R9 ;  /* 0x000044090200098e */ /* 0x000fe2000c12e106 */
[----:B-1----:R-:W-:-:S03]  /*0820*/  IMAD.U32 R15, RZ, RZ, UR5 ;  /* 0x00000005ff0f7e24 */ /* 0x002fc6000f8e00ff */
[----:B------:R-:W-:Y:S01]  /*0830*/  @P0 REDG.E.ADD.STRONG.GPU desc[UR6][R2.64+0x48], R19 ;  /* 0x000048130200098e */ /* 0x000fe2000c12e106 */
[----:B---3--:R-:W-:-:S03]  /*0840*/  MOV R17, UR8 ;  /* 0x0000000800117c02 */ /* 0x008fc60008000f00 */
[----:B------:R-:W-:Y:S04]  /*0850*/  @P0 REDG.E.ADD.STRONG.GPU desc[UR6][R2.64+0x4c], R21 ;  /* 0x00004c150200098e */ /* 0x000fe8000c12e106 */
[----:B------:R-:W-:Y:S04]  /*0860*/  @P0 REDG.E.ADD.STRONG.GPU desc[UR6][R2.64+0x50], R23 ;  /* 0x000050170200098e */ /* 0x000fe8000c12e106 */
[----:B------:R-:W-:Y:S04]  /*0870*/  @P0 REDG.E.ADD.STRONG.GPU desc[UR6][R2.64+0x54], R7 ;  /* 0x000054070200098e */ /* 0x000fe8000c12e106 */
[----:B------:R-:W-:Y:S04]  /*0880*/  @P0 REDG.E.ADD.STRONG.GPU desc[UR6][R2.64+0x58], R11 ;  /* 0x0000580b0200098e */ /* 0x000fe8000c12e106 */
[----:B------:R-:W-:Y:S04]  /*0890*/  @P0 REDG.E.ADD.STRONG.GPU desc[UR6][R2.64+0x5c], R13 ;  /* 0x00005c0d0200098e */ /* 0x000fe8000c12e106 */
[----:B------:R-:W-:Y:S04]  /*08a0*/  @P0 REDG.E.ADD.STRONG.GPU desc[UR6][R2.64+0x60], R15 ;  /* 0x0000600f0200098e */ /* 0x000fe8000c12e106 */
[----:B------:R-:W-:Y:S01]  /*08b0*/  @P0 REDG.E.ADD.STRONG.GPU desc[UR6][R2.64+0x64], R17 ;  /* 0x000064110200098e */ /* 0x000fe2000c12e106 */
[----:B------:R-:W-:Y:S05]  /*08c0*/  EXIT ;  /* 0x000000000000794d */ /* 0x000fea0003800000 */
.L_x_10:
        /* <DEDUP_REMOVED lines=11> */
.L_x_12:


//--------------------- .nv.shared._Z8sum_histPii --------------------------
	.section	.nv.shared._Z8sum_histPii,"aw",@nobits
	.sectionflags	@""
	.align	16
	.zero		1024


//--------------------- .nv.shared.reserved.0     --------------------------
	.section	.nv.shared.reserved.0,"aw",@nobits
	.weak		__nv_reservedSMEM_offset_0_alias
	.size		__nv_reservedSMEM_offset_0_alias, 0, 64
	.other		__nv_reservedSMEM_offset_0_alias,@"STO_CUDA_RESERVED_SHARED STV_DEFAULT"
__nv_reservedSMEM_offset_0_alias:
	.zero		0
	.zero		64


//--------------------- .nv.shared._Z12compute_histPcPiiii --------------------------
	.section	.nv.shared._Z12compute_histPcPiiii,"aw",@nobits
	.sectionflags	@""
	.align	16
	.zero		1024


//--------------------- .nv.constant0._Z8sum_histPii --------------------------
	.section	.nv.constant0._Z8sum_histPii,"a",@progbits
	.sectionflags	@""
	.align	4
.nv.constant0._Z8sum_histPii:
	.zero		908


//--------------------- .nv.constant0._Z12compute_histPcPiiii --------------------------
	.section	.nv.constant0._Z12compute_histPcPiiii,"a",@progbits
	.sectionflags	@""
	.align	4
.nv.constant0._Z12compute_histPcPiiii:
	.zero		924


//--------------------- SYMBOLS --------------------------

	.type		.nv.reservedSmem.offset0,@object
	.size		.nv.reservedSmem.offset0,0x4
	.type		.nv.reservedSmem.cap,@object
	.size		.nv.reservedSmem.cap,0x4
